//
// Generated by NVIDIA NVVM Compiler
//
// Compiler Build ID: CL-36424714
// Cuda compilation tools, release 13.0, V13.0.88
// Based on NVVM 20.0.0
//

.version 9.0
.target sm_100
.address_size 64

	// .globl	square32

.visible .entry square32(
	.param .u64 .ptr .align 1 square32_param_0,
	.param .u32 square32_param_1
)
{
	.reg .pred 	%p<2>;
	.reg .b32 	%r<18>;
	.reg .b32 	%f<3>;
	.reg .b64 	%rd<5>;

	ld.param.u64 	%rd1, [square32_param_0];
	ld.param.u32 	%r2, [square32_param_1];
	mov.u32 	%r3, %ctaid.x;
	mov.u32 	%r4, %ctaid.y;
	mov.u32 	%r5, %nctaid.x;
	mov.u32 	%r6, %nctaid.y;
	mov.u32 	%r7, %ctaid.z;
	mad.lo.s32 	%r8, %r7, %r6, %r4;
	mad.lo.s32 	%r9, %r8, %r5, %r3;
	mov.u32 	%r10, %ntid.x;
	mov.u32 	%r11, %ntid.y;
	mov.u32 	%r12, %ntid.z;
	mov.u32 	%r13, %tid.z;
	mov.u32 	%r14, %tid.y;
	mov.u32 	%r15, %tid.x;
	mad.lo.s32 	%r16, %r9, %r12, %r13;
	mad.lo.s32 	%r17, %r16, %r11, %r14;
	mad.lo.s32 	%r1, %r17, %r10, %r15;
	setp.ge.s32 	%p1, %r1, %r2;
	@%p1 bra 	$L__BB0_2;
	cvta.to.global.u64 	%rd2, %rd1;
	mul.wide.s32 	%rd3, %r1, 4;
	add.s64 	%rd4, %rd2, %rd3;
	ld.global.f32 	%f1, [%rd4];
	mul.f32 	%f2, %f1, %f1;
	st.global.f32 	[%rd4], %f2;
$L__BB0_2:
	ret;

}


// ===== COMPILED SASS (sm_100) =====

	.target	sm_100

	.elftype	@"ET_EXEC"


//--------------------- .note.nv.tkinfo           --------------------------
	.section	.note.nv.tkinfo,"",@"SHT_NOTE"
	.sectionflags	@"SHF_NOTE_NV_TKINFO"
	.tkinfo
        /*0018*/ 	.word	0x00000002
        /*0030*/ 	.string	""
        /*0030*/ 	.string	"ptxas"
        /*0030*/ 	.string	"Cuda compilation tools, release 13.0, V13.0.88"
        /*0030*/ 	.string	"Build cuda_13.0.r13.0/compiler.36424714_0"
        /*0030*/ 	.string	"-arch sm_100 -m 64 "



//--------------------- .note.nv.cuinfo           --------------------------
	.section	.note.nv.cuinfo,"",@"SHT_NOTE"
	.sectionflags	@"SHF_NOTE_NV_CUINFO"
        /*0018*/ 	.short	0x0002
        /*001a*/ 	.short	0x0064
        /*001c*/ 	.short	0x0082
	.zero		2


//--------------------- .nv.info                  --------------------------
	.section	.nv.info,"",@"SHT_CUDA_INFO"
	.align	4


	//----- nvinfo : EIATTR_REGCOUNT
	.align		4
        /*0000*/ 	.byte	0x04, 0x2f
        /*0002*/ 	.short	(.L_1 - .L_0)
	.align		4
.L_0:
        /*0004*/ 	.word	index@(square32)
        /*0008*/ 	.word	0x0000000a


	//----- nvinfo : EIATTR_FRAME_SIZE
	.align		4
.L_1:
        /*000c*/ 	.byte	0x04, 0x11
        /*000e*/ 	.short	(.L_3 - .L_2)
	.align		4
.L_2:
        /*0010*/ 	.word	index@(square32)
        /*0014*/ 	.word	0x00000000


	//----- nvinfo : EIATTR_MIN_STACK_SIZE
	.align		4
.L_3:
        /*0018*/ 	.byte	0x04, 0x12
        /*001a*/ 	.short	(.L_5 - .L_4)
	.align		4
.L_4:
        /*001c*/ 	.word	index@(square32)
        /*0020*/ 	.word	0x00000000
.L_5:


//--------------------- .nv.compat                --------------------------
	.section	.nv.compat,"",@"SHT_CUDA_COMPAT_INFO"
	.align	4
        /*0000*/ 	.byte	0x02, 0x09, 0x00, 0x00, 0x02, 0x02, 0x01, 0x00, 0x02, 0x05, 0x05, 0x00, 0x03, 0x07, 0x01, 0x01
        /*0010*/ 	.byte	0x02, 0x03, 0x00, 0x00, 0x02, 0x06, 0x01, 0x00, 0x04, 0x0b, 0x08, 0x00, 0x09, 0x00, 0x00, 0x00
        /*0020*/ 	.byte	0x00, 0x00, 0x00, 0x00


//--------------------- .nv.info.square32         --------------------------
	.section	.nv.info.square32,"",@"SHT_CUDA_INFO"
	.sectionflags	@""
	.align	4


	//----- nvinfo : EIATTR_CUDA_API_VERSION
	.align		4
        /*0000*/ 	.byte	0x04, 0x37
        /*0002*/ 	.short	(.L_7 - .L_6)
.L_6:
        /*0004*/ 	.word	0x00000082


	//----- nvinfo : EIATTR_KPARAM_INFO
	.align		4
.L_7:
        /*0008*/ 	.byte	0x04, 0x17
        /*000a*/ 	.short	(.L_9 - .L_8)
.L_8:
        /*000c*/ 	.word	0x00000000
        /*0010*/ 	.short	0x0001
        /*0012*/ 	.short	0x0008
        /*0014*/ 	.byte	0x00, 0xf0, 0x11, 0x00


	//----- nvinfo : EIATTR_KPARAM_INFO
	.align		4
.L_9:
        /*0018*/ 	.byte	0x04, 0x17
        /*001a*/ 	.short	(.L_11 - .L_10)
.L_10:
        /*001c*/ 	.word	0x00000000
        /*0020*/ 	.short	0x0000
        /*0022*/ 	.short	0x0000
        /*0024*/ 	.byte	0x00, 0xf5, 0x21, 0x00


	//----- nvinfo : EIATTR_SPARSE_MMA_MASK
	.align		4
.L_11:
        /*0028*/ 	.byte	0x03, 0x50
        /*002a*/ 	.short	0x0000


	//----- nvinfo : EIATTR_MAXREG_COUNT
	.align		4
        /*002c*/ 	.byte	0x03, 0x1b
        /*002e*/ 	.short	0x00ff


	//----- nvinfo : EIATTR_MERCURY_ISA_VERSION
	.align		4
        /*0030*/ 	.byte	0x03, 0x5f
        /*0032*/ 	.short	0x0101


	//----- nvinfo : EIATTR_VRC_CTA_INIT_COUNT
	.align		4
        /*0034*/ 	.byte	0x02, 0x4a
	.zero		1
	.zero		1


	//----- nvinfo : EIATTR_EXIT_INSTR_OFFSETS
	.align		4
        /*0038*/ 	.byte	0x04, 0x1c
        /*003a*/ 	.short	(.L_13 - .L_12)


	//   ....[0]....
.L_12:
        /*003c*/ 	.word	0x00000130


	//   ....[1]....
        /*0040*/ 	.word	0x000001a0


	//----- nvinfo : EIATTR_CBANK_PARAM_SIZE
	.align		4
.L_13:
        /*0044*/ 	.byte	0x03, 0x19
        /*0046*/ 	.short	0x000c


	//----- nvinfo : EIATTR_PARAM_CBANK
	.align		4
        /*0048*/ 	.byte	0x04, 0x0a
        /*004a*/ 	.short	(.L_15 - .L_14)
	.align		4
.L_14:
        /*004c*/ 	.word	index@(.nv.constant0.square32)
        /*0050*/ 	.short	0x0380
        /*0052*/ 	.short	0x000c


	//----- nvinfo : EIATTR_SW_WAR
	.align		4
.L_15:
        /*0054*/ 	.byte	0x04, 0x36
        /*0056*/ 	.short	(.L_17 - .L_16)
.L_16:
        /*0058*/ 	.word	0x00000008
.L_17:


//--------------------- .nv.callgraph             --------------------------
	.section	.nv.callgraph,"",@"SHT_CUDA_CALLGRAPH"
	.align	4
	.sectionentsize	8
	.align		4
        /*0000*/ 	.word	0x00000000
	.align		4
        /*0004*/ 	.word	0xffffffff
	.align		4
        /*0008*/ 	.word	0x00000000
	.align		4
        /*000c*/ 	.word	0xfffffffe
	.align		4
        /*0010*/ 	.word	0x00000000
	.align		4
        /*0014*/ 	.word	0xfffffffd
	.align		4
        /*0018*/ 	.word	0x00000000
	.align		4
        /*001c*/ 	.word	0xfffffffc


//--------------------- .text.square32            --------------------------
	.section	.text.square32,"ax",@progbits
	.align	128
        .global         square32
        .type           square32,@function
        .size           square32,(.L_x_1 - square32)
        .other          square32,@"STO_CUDA_ENTRY STV_DEFAULT"
square32:
.text.square32:
[----:B------:R-:W-:Y:S08]  /*0000*/  LDC R1, c[0x0][0x37c] ;  /* 0x0000df00ff017b82 */ /* 0x000ff00000000800 */
[----:B------:R-:W-:Y:S01]  /*0010*/  S2UR UR4, SR_CTAID.Y ;  /* 0x00000000000479c3 */ /* 0x000fe20000002600 */
[----:B------:R-:W0:Y:S01]  /*0020*/  S2R R3, SR_TID.Z ;  /* 0x0000000000037919 */ /* 0x000e220000002300 */
[----:B------:R-:W1:Y:S01]  /*0030*/  LDCU UR6, c[0x0][0x370] ;  /* 0x00006e00ff0677ac */ /* 0x000e620008000800 */
[----:B------:R-:W2:Y:S01]  /*0040*/  S2R R5, SR_TID.Y ;  /* 0x0000000000057919 */ /* 0x000ea20000002200 */
[----:B------:R-:W3:Y:S04]  /*0050*/  LDCU UR7, c[0x0][0x374] ;  /* 0x00006e80ff0777ac */ /* 0x000ee80008000800 */
[----:B------:R-:W3:Y:S01]  /*0060*/  S2UR UR8, SR_CTAID.Z ;  /* 0x00000000000879c3 */ /* 0x000ee20000002700 */
[----:B------:R-:W4:Y:S01]  /*0070*/  S2R R7, SR_TID.X ;  /* 0x0000000000077919 */ /* 0x000f220000002100 */
[----:B------:R-:W4:Y:S01]  /*0080*/  LDCU UR9, c[0x0][0x360] ;  /* 0x00006c00ff0977ac */ /* 0x000f220008000800 */
[----:B------:R-:W2:Y:S05]  /*0090*/  LDCU UR10, c[0x0][0x364] ;  /* 0x00006c80ff0a77ac */ /* 0x000eaa0008000800 */
[----:B------:R-:W1:Y:S08]  /*00a0*/  S2UR UR5, SR_CTAID.X ;  /* 0x00000000000579c3 */ /* 0x000e700000002500 */
[----:B------:R-:W0:Y:S01]  /*00b0*/  LDC R0, c[0x0][0x368] ;  /* 0x0000da00ff007b82 */ /* 0x000e220000000800 */
[----:B---3--:R-:W-:-:S04]  /*00c0*/  UIMAD UR4, UR7, UR8, UR4 ;  /* 0x00000008070472a4 */ /* 0x008fc8000f8e0204 */
[----:B-1----:R-:W-:Y:S01]  /*00d0*/  UIMAD UR4, UR4, UR6, UR5 ;  /* 0x00000006040472a4 */ /* 0x002fe2000f8e0205 */
[----:B------:R-:W1:Y:S05]  /*00e0*/  LDCU UR5, c[0x0][0x388] ;  /* 0x00007100ff0577ac */ /* 0x000e6a0008000800 */
[----:B0-----:R-:W-:-:S04]  /*00f0*/  IMAD R0, R0, UR4, R3 ;  /* 0x0000000400007c24 */ /* 0x001fc8000f8e0203 */
[----:B--2---:R-:W-:-:S04]  /*0100*/  IMAD R0, R0, UR10, R5 ;  /* 0x0000000a00007c24 */ /* 0x004fc8000f8e0205 */
[----:B----4-:R-:W-:-:S05]  /*0110*/  IMAD R5, R0, UR9, R7 ;  /* 0x0000000900057c24 */ /* 0x010fca000f8e0207 */
[----:B-1----:R-:W-:-:S13]  /*0120*/  ISETP.GE.AND P0, PT, R5, UR5, PT ;  /* 0x0000000505007c0c */ /* 0x002fda000bf06270 */
[----:B------:R-:W-:Y:S05]  /*0130*/  @P0 EXIT ;  /* 0x000000000000094d */ /* 0x000fea0003800000 */
[----:B------:R-:W0:Y:S01]  /*0140*/  LDC.64 R2, c[0x0][0x380] ;  /* 0x0000e000ff027b82 */ /* 0x000e220000000a00 */
[----:B------:R-:W1:Y:S01]  /*0150*/  LDCU.64 UR4, c[0x0][0x358] ;  /* 0x00006b00ff0477ac */ /* 0x000e620008000a00 */
[----:B0-----:R-:W-:-:S05]  /*0160*/  IMAD.WIDE R2, R5, 0x4, R2 ;  /* 0x0000000405027825 */ /* 0x001fca00078e0202 */
[----:B-1----:R-:W2:Y:S02]  /*0170*/  LDG.E R0, desc[UR4][R2.64] ;  /* 0x0000000402007981 */ /* 0x002ea4000c1e1900 */
[----:B--2---:R-:W-:-:S05]  /*0180*/  FMUL R5, R0, R0 ;  /* 0x0000000000057220 */ /* 0x004fca0000400000 */
[----:B------:R-:W-:Y:S01]  /*0190*/  STG.E desc[UR4][R2.64], R5 ;  /* 0x0000000502007986 */ /* 0x000fe2000c101904 */
[----:B------:R-:W-:Y:S05]  /*01a0*/  EXIT ;  /* 0x000000000000794d */ /* 0x000fea0003800000 */
.L_x_0:
[----:B------:R-:W-:-:S00]  /*01b0*/  BRA `(.L_x_0) ;  /* 0xfffffffc00fc7947 */ /* 0x000fc0000383ffff */
[----:B------:R-:W-:-:S00]  /*01c0*/  NOP ;  /* 0x0000000000007918 */ /* 0x000fc00000000000 */
        /* <DEDUP_REMOVED lines=11> */
.L_x_1:


//--------------------- .nv.shared.reserved.0     --------------------------
	.section	.nv.shared.reserved.0,"aw",@nobits
	.weak		__nv_reservedSMEM_offset_0_alias
	.size		__nv_reservedSMEM_offset_0_alias, 0, 64
	.other		__nv_reservedSMEM_offset_0_alias,@"STO_CUDA_RESERVED_SHARED STV_DEFAULT"
__nv_reservedSMEM_offset_0_alias:
	.zero		0
	.zero		64


//--------------------- .nv.constant0.square32    --------------------------
	.section	.nv.constant0.square32,"a",@progbits
	.sectionflags	@""
	.align	4
.nv.constant0.square32:
	.zero		908


//--------------------- SYMBOLS --------------------------

	.type		.nv.reservedSmem.offset0,@object
	.size		.nv.reservedSmem.offset0,0x4
